//
// Generated by NVIDIA NVVM Compiler
//
// Compiler Build ID: CL-36424714
// Cuda compilation tools, release 13.0, V13.0.88
// Based on NVVM 20.0.0
//

.version 9.0
.target sm_100
.address_size 64

	// .globl	_ZN3cub18CUB_300001_SM_10006detail11EmptyKernelIvEEvv
.global .align 1 .b8 _ZN30_INTERNAL_6489e386_4_k_cu_main4cuda3std3__45__cpo5beginE[1];
.global .align 1 .b8 _ZN30_INTERNAL_6489e386_4_k_cu_main4cuda3std3__45__cpo3endE[1];
.global .align 1 .b8 _ZN30_INTERNAL_6489e386_4_k_cu_main4cuda3std3__45__cpo6cbeginE[1];
.global .align 1 .b8 _ZN30_INTERNAL_6489e386_4_k_cu_main4cuda3std3__45__cpo4cendE[1];
.global .align 1 .b8 _ZN30_INTERNAL_6489e386_4_k_cu_main4cuda3std3__45__cpo6rbeginE[1];
.global .align 1 .b8 _ZN30_INTERNAL_6489e386_4_k_cu_main4cuda3std3__45__cpo4rendE[1];
.global .align 1 .b8 _ZN30_INTERNAL_6489e386_4_k_cu_main4cuda3std3__45__cpo7crbeginE[1];
.global .align 1 .b8 _ZN30_INTERNAL_6489e386_4_k_cu_main4cuda3std3__45__cpo5crendE[1];
.global .align 1 .b8 _ZN30_INTERNAL_6489e386_4_k_cu_main4cuda3std3__432_GLOBAL__N__6489e386_4_k_cu_main6ignoreE[1];
.global .align 1 .b8 _ZN30_INTERNAL_6489e386_4_k_cu_main4cuda3std3__419piecewise_constructE[1];
.global .align 1 .b8 _ZN30_INTERNAL_6489e386_4_k_cu_main4cuda3std3__48in_placeE[1];
.global .align 1 .b8 _ZN30_INTERNAL_6489e386_4_k_cu_main4cuda3std3__420unreachable_sentinelE[1];
.global .align 1 .b8 _ZN30_INTERNAL_6489e386_4_k_cu_main4cuda3std3__47nulloptE[1];
.global .align 1 .b8 _ZN30_INTERNAL_6489e386_4_k_cu_main4cuda3std3__48unexpectE[1];
.global .align 1 .b8 _ZN30_INTERNAL_6489e386_4_k_cu_main4cuda3std6ranges3__45__cpo4swapE[1];
.global .align 1 .b8 _ZN30_INTERNAL_6489e386_4_k_cu_main4cuda3std6ranges3__45__cpo9iter_moveE[1];
.global .align 1 .b8 _ZN30_INTERNAL_6489e386_4_k_cu_main4cuda3std6ranges3__45__cpo5beginE[1];
.global .align 1 .b8 _ZN30_INTERNAL_6489e386_4_k_cu_main4cuda3std6ranges3__45__cpo3endE[1];
.global .align 1 .b8 _ZN30_INTERNAL_6489e386_4_k_cu_main4cuda3std6ranges3__45__cpo6cbeginE[1];
.global .align 1 .b8 _ZN30_INTERNAL_6489e386_4_k_cu_main4cuda3std6ranges3__45__cpo4cendE[1];
.global .align 1 .b8 _ZN30_INTERNAL_6489e386_4_k_cu_main4cuda3std6ranges3__45__cpo7advanceE[1];
.global .align 1 .b8 _ZN30_INTERNAL_6489e386_4_k_cu_main4cuda3std6ranges3__45__cpo9iter_swapE[1];
.global .align 1 .b8 _ZN30_INTERNAL_6489e386_4_k_cu_main4cuda3std6ranges3__45__cpo4nextE[1];
.global .align 1 .b8 _ZN30_INTERNAL_6489e386_4_k_cu_main4cuda3std6ranges3__45__cpo4prevE[1];
.global .align 1 .b8 _ZN30_INTERNAL_6489e386_4_k_cu_main4cuda3std6ranges3__45__cpo4dataE[1];
.global .align 1 .b8 _ZN30_INTERNAL_6489e386_4_k_cu_main4cuda3std6ranges3__45__cpo5cdataE[1];
.global .align 1 .b8 _ZN30_INTERNAL_6489e386_4_k_cu_main4cuda3std6ranges3__45__cpo4sizeE[1];
.global .align 1 .b8 _ZN30_INTERNAL_6489e386_4_k_cu_main4cuda3std6ranges3__45__cpo5ssizeE[1];
.global .align 1 .b8 _ZN30_INTERNAL_6489e386_4_k_cu_main4cuda3std6ranges3__45__cpo8distanceE[1];
.global .align 1 .b8 _ZN30_INTERNAL_6489e386_4_k_cu_main6thrust24THRUST_300001_SM_1000_NS8cuda_cub3parE[1];
.global .align 1 .b8 _ZN30_INTERNAL_6489e386_4_k_cu_main6thrust24THRUST_300001_SM_1000_NS8cuda_cub10par_nosyncE[1];
.global .align 1 .b8 _ZN30_INTERNAL_6489e386_4_k_cu_main6thrust24THRUST_300001_SM_1000_NS6system6detail10sequential3seqE[1];
.global .align 1 .b8 _ZN30_INTERNAL_6489e386_4_k_cu_main6thrust24THRUST_300001_SM_1000_NS6system3cpp3parE[1];
.global .align 1 .b8 _ZN30_INTERNAL_6489e386_4_k_cu_main6thrust24THRUST_300001_SM_1000_NS12placeholders2_1E[1];
.global .align 1 .b8 _ZN30_INTERNAL_6489e386_4_k_cu_main6thrust24THRUST_300001_SM_1000_NS12placeholders2_2E[1];
.global .align 1 .b8 _ZN30_INTERNAL_6489e386_4_k_cu_main6thrust24THRUST_300001_SM_1000_NS12placeholders2_3E[1];
.global .align 1 .b8 _ZN30_INTERNAL_6489e386_4_k_cu_main6thrust24THRUST_300001_SM_1000_NS12placeholders2_4E[1];
.global .align 1 .b8 _ZN30_INTERNAL_6489e386_4_k_cu_main6thrust24THRUST_300001_SM_1000_NS12placeholders2_5E[1];
.global .align 1 .b8 _ZN30_INTERNAL_6489e386_4_k_cu_main6thrust24THRUST_300001_SM_1000_NS12placeholders2_6E[1];
.global .align 1 .b8 _ZN30_INTERNAL_6489e386_4_k_cu_main6thrust24THRUST_300001_SM_1000_NS12placeholders2_7E[1];
.global .align 1 .b8 _ZN30_INTERNAL_6489e386_4_k_cu_main6thrust24THRUST_300001_SM_1000_NS12placeholders2_8E[1];
.global .align 1 .b8 _ZN30_INTERNAL_6489e386_4_k_cu_main6thrust24THRUST_300001_SM_1000_NS12placeholders2_9E[1];
.global .align 1 .b8 _ZN30_INTERNAL_6489e386_4_k_cu_main6thrust24THRUST_300001_SM_1000_NS12placeholders3_10E[1];
.global .align 1 .b8 _ZN30_INTERNAL_6489e386_4_k_cu_main6thrust24THRUST_300001_SM_1000_NS3seqE[1];
.global .align 1 .b8 _ZN30_INTERNAL_6489e386_4_k_cu_main6thrust24THRUST_300001_SM_1000_NS6deviceE[1];

.visible .entry _ZN3cub18CUB_300001_SM_10006detail11EmptyKernelIvEEvv()
{


	ret;

}


// ===== COMPILED SASS (sm_100) =====

	.target	sm_100

	.elftype	@"ET_EXEC"


//--------------------- .note.nv.tkinfo           --------------------------
	.section	.note.nv.tkinfo,"",@"SHT_NOTE"
	.sectionflags	@"SHF_NOTE_NV_TKINFO"
	.tkinfo
        /*0018*/ 	.word	0x00000002
        /*0030*/ 	.string	""
        /*0030*/ 	.string	"ptxas"
        /*0030*/ 	.string	"Cuda compilation tools, release 13.0, V13.0.88"
        /*0030*/ 	.string	"Build cuda_13.0.r13.0/compiler.36424714_0"
        /*0030*/ 	.string	"-arch sm_100 -m 64 "



//--------------------- .note.nv.cuinfo           --------------------------
	.section	.note.nv.cuinfo,"",@"SHT_NOTE"
	.sectionflags	@"SHF_NOTE_NV_CUINFO"
        /*0018*/ 	.short	0x0002
        /*001a*/ 	.short	0x0064
        /*001c*/ 	.short	0x0082
	.zero		2


//--------------------- .nv.info                  --------------------------
	.section	.nv.info,"",@"SHT_CUDA_INFO"
	.align	4


	//----- nvinfo : EIATTR_REGCOUNT
	.align		4
        /*0000*/ 	.byte	0x04, 0x2f
        /*0002*/ 	.short	(.L_46 - .L_45)
	.align		4
.L_45:
        /*0004*/ 	.word	index@(_ZN3cub18CUB_300001_SM_10006detail11EmptyKernelIvEEvv)
        /*0008*/ 	.word	0x00000004


	//----- nvinfo : EIATTR_FRAME_SIZE
	.align		4
.L_46:
        /*000c*/ 	.byte	0x04, 0x11
        /*000e*/ 	.short	(.L_48 - .L_47)
	.align		4
.L_47:
        /*0010*/ 	.word	index@(_ZN3cub18CUB_300001_SM_10006detail11EmptyKernelIvEEvv)
        /*0014*/ 	.word	0x00000000


	//----- nvinfo : EIATTR_MIN_STACK_SIZE
	.align		4
.L_48:
        /*0018*/ 	.byte	0x04, 0x12
        /*001a*/ 	.short	(.L_50 - .L_49)
	.align		4
.L_49:
        /*001c*/ 	.word	index@(_ZN3cub18CUB_300001_SM_10006detail11EmptyKernelIvEEvv)
        /*0020*/ 	.word	0x00000000
.L_50:


//--------------------- .nv.compat                --------------------------
	.section	.nv.compat,"",@"SHT_CUDA_COMPAT_INFO"
	.align	4
        /*0000*/ 	.byte	0x02, 0x09, 0x00, 0x00, 0x02, 0x02, 0x01, 0x00, 0x02, 0x05, 0x05, 0x00, 0x03, 0x07, 0x01, 0x01
        /*0010*/ 	.byte	0x02, 0x03, 0x00, 0x00, 0x02, 0x06, 0x01, 0x00, 0x04, 0x0b, 0x08, 0x00, 0x09, 0x00, 0x00, 0x00
        /*0020*/ 	.byte	0x00, 0x00, 0x00, 0x00


//--------------------- .nv.info._ZN3cub18CUB_300001_SM_10006detail11EmptyKernelIvEEvv --------------------------
	.section	.nv.info._ZN3cub18CUB_300001_SM_10006detail11EmptyKernelIvEEvv,"",@"SHT_CUDA_INFO"
	.sectionflags	@""
	.align	4


	//----- nvinfo : EIATTR_CUDA_API_VERSION
	.align		4
        /*0000*/ 	.byte	0x04, 0x37
        /*0002*/ 	.short	(.L_52 - .L_51)
.L_51:
        /*0004*/ 	.word	0x00000082


	//----- nvinfo : EIATTR_SPARSE_MMA_MASK
	.align		4
.L_52:
        /*0008*/ 	.byte	0x03, 0x50
        /*000a*/ 	.short	0x0000


	//----- nvinfo : EIATTR_MAXREG_COUNT
	.align		4
        /*000c*/ 	.byte	0x03, 0x1b
        /*000e*/ 	.short	0x00ff


	//----- nvinfo : EIATTR_MERCURY_ISA_VERSION
	.align		4
        /*0010*/ 	.byte	0x03, 0x5f
        /*0012*/ 	.short	0x0101


	//----- nvinfo : EIATTR_VRC_CTA_INIT_COUNT
	.align		4
        /*0014*/ 	.byte	0x02, 0x4a
	.zero		1
	.zero		1


	//----- nvinfo : EIATTR_EXIT_INSTR_OFFSETS
	.align		4
        /*0018*/ 	.byte	0x04, 0x1c
        /*001a*/ 	.short	(.L_54 - .L_53)


	//   ....[0]....
.L_53:
        /*001c*/ 	.word	0x00000010


	//----- nvinfo : EIATTR_SW_WAR
	.align		4
.L_54:
        /*0020*/ 	.byte	0x04, 0x36
        /*0022*/ 	.short	(.L_56 - .L_55)
.L_55:
        /*0024*/ 	.word	0x00000008
.L_56:


//--------------------- .nv.callgraph             --------------------------
	.section	.nv.callgraph,"",@"SHT_CUDA_CALLGRAPH"
	.align	4
	.sectionentsize	8
	.align		4
        /*0000*/ 	.word	0x00000000
	.align		4
        /*0004*/ 	.word	0xffffffff
	.align		4
        /*0008*/ 	.word	0x00000000
	.align		4
        /*000c*/ 	.word	0xfffffffe
	.align		4
        /*0010*/ 	.word	0x00000000
	.align		4
        /*0014*/ 	.word	0xfffffffd
	.align		4
        /*0018*/ 	.word	0x00000000
	.align		4
        /*001c*/ 	.word	0xfffffffc


//--------------------- .nv.constant4             --------------------------
	.section	.nv.constant4,"a",@progbits
	.align	8
	.align		8
.nv.constant4:
        /*0000*/ 	.dword	_ZN30_INTERNAL_6489e386_4_k_cu_main4cuda3std3__45__cpo5beginE
	.align		8
        /*0008*/ 	.dword	_ZN30_INTERNAL_6489e386_4_k_cu_main4cuda3std3__45__cpo3endE
	.align		8
        /*0010*/ 	.dword	_ZN30_INTERNAL_6489e386_4_k_cu_main4cuda3std3__45__cpo6cbeginE
	.align		8
        /*0018*/ 	.dword	_ZN30_INTERNAL_6489e386_4_k_cu_main4cuda3std3__45__cpo4cendE
	.align		8
        /*0020*/ 	.dword	_ZN30_INTERNAL_6489e386_4_k_cu_main4cuda3std3__45__cpo6rbeginE
	.align		8
        /*0028*/ 	.dword	_ZN30_INTERNAL_6489e386_4_k_cu_main4cuda3std3__45__cpo4rendE
	.align		8
        /*0030*/ 	.dword	_ZN30_INTERNAL_6489e386_4_k_cu_main4cuda3std3__45__cpo7crbeginE
	.align		8
        /*0038*/ 	.dword	_ZN30_INTERNAL_6489e386_4_k_cu_main4cuda3std3__45__cpo5crendE
	.align		8
        /*0040*/ 	.dword	_ZN30_INTERNAL_6489e386_4_k_cu_main4cuda3std3__432_GLOBAL__N__6489e386_4_k_cu_main6ignoreE
	.align		8
        /*0048*/ 	.dword	_ZN30_INTERNAL_6489e386_4_k_cu_main4cuda3std3__419piecewise_constructE
	.align		8
        /*0050*/ 	.dword	_ZN30_INTERNAL_6489e386_4_k_cu_main4cuda3std3__48in_placeE
	.align		8
        /*0058*/ 	.dword	_ZN30_INTERNAL_6489e386_4_k_cu_main4cuda3std3__420unreachable_sentinelE
	.align		8
        /*0060*/ 	.dword	_ZN30_INTERNAL_6489e386_4_k_cu_main4cuda3std3__47nulloptE
	.align		8
        /*0068*/ 	.dword	_ZN30_INTERNAL_6489e386_4_k_cu_main4cuda3std3__48unexpectE
	.align		8
        /*0070*/ 	.dword	_ZN30_INTERNAL_6489e386_4_k_cu_main4cuda3std6ranges3__45__cpo4swapE
	.align		8
        /*0078*/ 	.dword	_ZN30_INTERNAL_6489e386_4_k_cu_main4cuda3std6ranges3__45__cpo9iter_moveE
	.align		8
        /*0080*/ 	.dword	_ZN30_INTERNAL_6489e386_4_k_cu_main4cuda3std6ranges3__45__cpo5beginE
	.align		8
        /*0088*/ 	.dword	_ZN30_INTERNAL_6489e386_4_k_cu_main4cuda3std6ranges3__45__cpo3endE
	.align		8
        /*0090*/ 	.dword	_ZN30_INTERNAL_6489e386_4_k_cu_main4cuda3std6ranges3__45__cpo6cbeginE
	.align		8
        /*0098*/ 	.dword	_ZN30_INTERNAL_6489e386_4_k_cu_main4cuda3std6ranges3__45__cpo4cendE
	.align		8
        /*00a0*/ 	.dword	_ZN30_INTERNAL_6489e386_4_k_cu_main4cuda3std6ranges3__45__cpo7advanceE
	.align		8
        /*00a8*/ 	.dword	_ZN30_INTERNAL_6489e386_4_k_cu_main4cuda3std6ranges3__45__cpo9iter_swapE
	.align		8
        /*00b0*/ 	.dword	_ZN30_INTERNAL_6489e386_4_k_cu_main4cuda3std6ranges3__45__cpo4nextE
	.align		8
        /*00b8*/ 	.dword	_ZN30_INTERNAL_6489e386_4_k_cu_main4cuda3std6ranges3__45__cpo4prevE
	.align		8
        /*00c0*/ 	.dword	_ZN30_INTERNAL_6489e386_4_k_cu_main4cuda3std6ranges3__45__cpo4dataE
	.align		8
        /*00c8*/ 	.dword	_ZN30_INTERNAL_6489e386_4_k_cu_main4cuda3std6ranges3__45__cpo5cdataE
	.align		8
        /*00d0*/ 	.dword	_ZN30_INTERNAL_6489e386_4_k_cu_main4cuda3std6ranges3__45__cpo4sizeE
	.align		8
        /*00d8*/ 	.dword	_ZN30_INTERNAL_6489e386_4_k_cu_main4cuda3std6ranges3__45__cpo5ssizeE
	.align		8
        /*00e0*/ 	.dword	_ZN30_INTERNAL_6489e386_4_k_cu_main4cuda3std6ranges3__45__cpo8distanceE
	.align		8
        /*00e8*/ 	.dword	_ZN30_INTERNAL_6489e386_4_k_cu_main6thrust24THRUST_300001_SM_1000_NS8cuda_cub3parE
	.align		8
        /*00f0*/ 	.dword	_ZN30_INTERNAL_6489e386_4_k_cu_main6thrust24THRUST_300001_SM_1000_NS8cuda_cub10par_nosyncE
	.align		8
        /*00f8*/ 	.dword	_ZN30_INTERNAL_6489e386_4_k_cu_main6thrust24THRUST_300001_SM_1000_NS6system6detail10sequential3seqE
	.align		8
        /*0100*/ 	.dword	_ZN30_INTERNAL_6489e386_4_k_cu_main6thrust24THRUST_300001_SM_1000_NS6system3cpp3parE
	.align		8
        /*0108*/ 	.dword	_ZN30_INTERNAL_6489e386_4_k_cu_main6thrust24THRUST_300001_SM_1000_NS12placeholders2_1E
	.align		8
        /*0110*/ 	.dword	_ZN30_INTERNAL_6489e386_4_k_cu_main6thrust24THRUST_300001_SM_1000_NS12placeholders2_2E
	.align		8
        /*0118*/ 	.dword	_ZN30_INTERNAL_6489e386_4_k_cu_main6thrust24THRUST_300001_SM_1000_NS12placeholders2_3E
	.align		8
        /*0120*/ 	.dword	_ZN30_INTERNAL_6489e386_4_k_cu_main6thrust24THRUST_300001_SM_1000_NS12placeholders2_4E
	.align		8
        /*0128*/ 	.dword	_ZN30_INTERNAL_6489e386_4_k_cu_main6thrust24THRUST_300001_SM_1000_NS12placeholders2_5E
	.align		8
        /*0130*/ 	.dword	_ZN30_INTERNAL_6489e386_4_k_cu_main6thrust24THRUST_300001_SM_1000_NS12placeholders2_6E
	.align		8
        /*0138*/ 	.dword	_ZN30_INTERNAL_6489e386_4_k_cu_main6thrust24THRUST_300001_SM_1000_NS12placeholders2_7E
	.align		8
        /*0140*/ 	.dword	_ZN30_INTERNAL_6489e386_4_k_cu_main6thrust24THRUST_300001_SM_1000_NS12placeholders2_8E
	.align		8
        /*0148*/ 	.dword	_ZN30_INTERNAL_6489e386_4_k_cu_main6thrust24THRUST_300001_SM_1000_NS12placeholders2_9E
	.align		8
        /*0150*/ 	.dword	_ZN30_INTERNAL_6489e386_4_k_cu_main6thrust24THRUST_300001_SM_1000_NS12placeholders3_10E
	.align		8
        /*0158*/ 	.dword	_ZN30_INTERNAL_6489e386_4_k_cu_main6thrust24THRUST_300001_SM_1000_NS3seqE
	.align		8
        /*0160*/ 	.dword	_ZN30_INTERNAL_6489e386_4_k_cu_main6thrust24THRUST_300001_SM_1000_NS6deviceE


//--------------------- .text._ZN3cub18CUB_300001_SM_10006detail11EmptyKernelIvEEvv --------------------------
	.section	.text._ZN3cub18CUB_300001_SM_10006detail11EmptyKernelIvEEvv,"ax",@progbits
	.align	128
        .global         _ZN3cub18CUB_300001_SM_10006detail11EmptyKernelIvEEvv
        .type           _ZN3cub18CUB_300001_SM_10006detail11EmptyKernelIvEEvv,@function
        .size           _ZN3cub18CUB_300001_SM_10006detail11EmptyKernelIvEEvv,(.L_x_1 - _ZN3cub18CUB_300001_SM_10006detail11EmptyKernelIvEEvv)
        .other          _ZN3cub18CUB_300001_SM_10006detail11EmptyKernelIvEEvv,@"STO_CUDA_ENTRY STV_DEFAULT"
_ZN3cub18CUB_300001_SM_10006detail11EmptyKernelIvEEvv:
.text._ZN3cub18CUB_300001_SM_10006detail11EmptyKernelIvEEvv:
[----:B------:R-:W-:Y:S01]  /*0000*/  LDC R1, c[0x0][0x37c] ;  /* 0x0000df00ff017b82 */ /* 0x000fe20000000800 */
[----:B------:R-:W-:Y:S05]  /*0010*/  EXIT ;  /* 0x000000000000794d */ /* 0x000fea0003800000 */
.L_x_0:
[----:B------:R-:W-:-:S00]  /*0020*/  BRA `(.L_x_0) ;  /* 0xfffffffc00fc7947 */ /* 0x000fc0000383ffff */
[----:B------:R-:W-:-:S00]  /*0030*/  NOP ;  /* 0x0000000000007918 */ /* 0x000fc00000000000 */
        /* <DEDUP_REMOVED lines=12> */
.L_x_1:


//--------------------- .nv.shared.reserved.0     --------------------------
	.section	.nv.shared.reserved.0,"aw",@nobits
	.weak		__nv_reservedSMEM_offset_0_alias
	.size		__nv_reservedSMEM_offset_0_alias, 0, 64
	.other		__nv_reservedSMEM_offset_0_alias,@"STO_CUDA_RESERVED_SHARED STV_DEFAULT"
__nv_reservedSMEM_offset_0_alias:
	.zero		0
	.zero		64


//--------------------- .nv.global                --------------------------
	.section	.nv.global,"aw",@nobits
.nv.global:
	.type		_ZN30_INTERNAL_6489e386_4_k_cu_main6thrust24THRUST_300001_SM_1000_NS12placeholders2_8E,@object
	.size		_ZN30_INTERNAL_6489e386_4_k_cu_main6thrust24THRUST_300001_SM_1000_NS12placeholders2_8E,(_ZN30_INTERNAL_6489e386_4_k_cu_main4cuda3std3__432_GLOBAL__N__6489e386_4_k_cu_main6ignoreE - _ZN30_INTERNAL_6489e386_4_k_cu_main6thrust24THRUST_300001_SM_1000_NS12placeholders2_8E)
_ZN30_INTERNAL_6489e386_4_k_cu_main6thrust24THRUST_300001_SM_1000_NS12placeholders2_8E:
	.zero		1
	.type		_ZN30_INTERNAL_6489e386_4_k_cu_main4cuda3std3__432_GLOBAL__N__6489e386_4_k_cu_main6ignoreE,@object
	.size		_ZN30_INTERNAL_6489e386_4_k_cu_main4cuda3std3__432_GLOBAL__N__6489e386_4_k_cu_main6ignoreE,(_ZN30_INTERNAL_6489e386_4_k_cu_main4cuda3std6ranges3__45__cpo4dataE - _ZN30_INTERNAL_6489e386_4_k_cu_main4cuda3std3__432_GLOBAL__N__6489e386_4_k_cu_main6ignoreE)
_ZN30_INTERNAL_6489e386_4_k_cu_main4cuda3std3__432_GLOBAL__N__6489e386_4_k_cu_main6ignoreE:
	.zero		1
	.type		_ZN30_INTERNAL_6489e386_4_k_cu_main4cuda3std6ranges3__45__cpo4dataE,@object
	.size		_ZN30_INTERNAL_6489e386_4_k_cu_main4cuda3std6ranges3__45__cpo4dataE,(_ZN30_INTERNAL_6489e386_4_k_cu_main6thrust24THRUST_300001_SM_1000_NS6system3cpp3parE - _ZN30_INTERNAL_6489e386_4_k_cu_main4cuda3std6ranges3__45__cpo4dataE)
_ZN30_INTERNAL_6489e386_4_k_cu_main4cuda3std6ranges3__45__cpo4dataE:
	.zero		1
	.type		_ZN30_INTERNAL_6489e386_4_k_cu_main6thrust24THRUST_300001_SM_1000_NS6system3cpp3parE,@object
	.size		_ZN30_INTERNAL_6489e386_4_k_cu_main6thrust24THRUST_300001_SM_1000_NS6system3cpp3parE,(_ZN30_INTERNAL_6489e386_4_k_cu_main4cuda3std3__45__cpo5beginE - _ZN30_INTERNAL_6489e386_4_k_cu_main6thrust24THRUST_300001_SM_1000_NS6system3cpp3parE)
_ZN30_INTERNAL_6489e386_4_k_cu_main6thrust24THRUST_300001_SM_1000_NS6system3cpp3parE:
	.zero		1
	.type		_ZN30_INTERNAL_6489e386_4_k_cu_main4cuda3std3__45__cpo5beginE,@object
	.size		_ZN30_INTERNAL_6489e386_4_k_cu_main4cuda3std3__45__cpo5beginE,(_ZN30_INTERNAL_6489e386_4_k_cu_main4cuda3std6ranges3__45__cpo5beginE - _ZN30_INTERNAL_6489e386_4_k_cu_main4cuda3std3__45__cpo5beginE)
_ZN30_INTERNAL_6489e386_4_k_cu_main4cuda3std3__45__cpo5beginE:
	.zero		1
	.type		_ZN30_INTERNAL_6489e386_4_k_cu_main4cuda3std6ranges3__45__cpo5beginE,@object
	.size		_ZN30_INTERNAL_6489e386_4_k_cu_main4cuda3std6ranges3__45__cpo5beginE,(_ZN30_INTERNAL_6489e386_4_k_cu_main6thrust24THRUST_300001_SM_1000_NS6deviceE - _ZN30_INTERNAL_6489e386_4_k_cu_main4cuda3std6ranges3__45__cpo5beginE)
_ZN30_INTERNAL_6489e386_4_k_cu_main4cuda3std6ranges3__45__cpo5beginE:
	.zero		1
	.type		_ZN30_INTERNAL_6489e386_4_k_cu_main6thrust24THRUST_300001_SM_1000_NS6deviceE,@object
	.size		_ZN30_INTERNAL_6489e386_4_k_cu_main6thrust24THRUST_300001_SM_1000_NS6deviceE,(_ZN30_INTERNAL_6489e386_4_k_cu_main4cuda3std3__47nulloptE - _ZN30_INTERNAL_6489e386_4_k_cu_main6thrust24THRUST_300001_SM_1000_NS6deviceE)
_ZN30_INTERNAL_6489e386_4_k_cu_main6thrust24THRUST_300001_SM_1000_NS6deviceE:
	.zero		1
	.type		_ZN30_INTERNAL_6489e386_4_k_cu_main4cuda3std3__47nulloptE,@object
	.size		_ZN30_INTERNAL_6489e386_4_k_cu_main4cuda3std3__47nulloptE,(_ZN30_INTERNAL_6489e386_4_k_cu_main4cuda3std6ranges3__45__cpo8distanceE - _ZN30_INTERNAL_6489e386_4_k_cu_main4cuda3std3__47nulloptE)
_ZN30_INTERNAL_6489e386_4_k_cu_main4cuda3std3__47nulloptE:
	.zero		1
	.type		_ZN30_INTERNAL_6489e386_4_k_cu_main4cuda3std6ranges3__45__cpo8distanceE,@object
	.size		_ZN30_INTERNAL_6489e386_4_k_cu_main4cuda3std6ranges3__45__cpo8distanceE,(_ZN30_INTERNAL_6489e386_4_k_cu_main6thrust24THRUST_300001_SM_1000_NS12placeholders2_4E - _ZN30_INTERNAL_6489e386_4_k_cu_main4cuda3std6ranges3__45__cpo8distanceE)
_ZN30_INTERNAL_6489e386_4_k_cu_main4cuda3std6ranges3__45__cpo8distanceE:
	.zero		1
	.type		_ZN30_INTERNAL_6489e386_4_k_cu_main6thrust24THRUST_300001_SM_1000_NS12placeholders2_4E,@object
	.size		_ZN30_INTERNAL_6489e386_4_k_cu_main6thrust24THRUST_300001_SM_1000_NS12placeholders2_4E,(_ZN30_INTERNAL_6489e386_4_k_cu_main4cuda3std3__45__cpo6rbeginE - _ZN30_INTERNAL_6489e386_4_k_cu_main6thrust24THRUST_300001_SM_1000_NS12placeholders2_4E)
_ZN30_INTERNAL_6489e386_4_k_cu_main6thrust24THRUST_300001_SM_1000_NS12placeholders2_4E:
	.zero		1
	.type		_ZN30_INTERNAL_6489e386_4_k_cu_main4cuda3std3__45__cpo6rbeginE,@object
	.size		_ZN30_INTERNAL_6489e386_4_k_cu_main4cuda3std3__45__cpo6rbeginE,(_ZN30_INTERNAL_6489e386_4_k_cu_main4cuda3std6ranges3__45__cpo7advanceE - _ZN30_INTERNAL_6489e386_4_k_cu_main4cuda3std3__45__cpo6rbeginE)
_ZN30_INTERNAL_6489e386_4_k_cu_main4cuda3std3__45__cpo6rbeginE:
	.zero		1
	.type		_ZN30_INTERNAL_6489e386_4_k_cu_main4cuda3std6ranges3__45__cpo7advanceE,@object
	.size		_ZN30_INTERNAL_6489e386_4_k_cu_main4cuda3std6ranges3__45__cpo7advanceE,(_ZN30_INTERNAL_6489e386_4_k_cu_main6thrust24THRUST_300001_SM_1000_NS12placeholders3_10E - _ZN30_INTERNAL_6489e386_4_k_cu_main4cuda3std6ranges3__45__cpo7advanceE)
_ZN30_INTERNAL_6489e386_4_k_cu_main4cuda3std6ranges3__45__cpo7advanceE:
	.zero		1
	.type		_ZN30_INTERNAL_6489e386_4_k_cu_main6thrust24THRUST_300001_SM_1000_NS12placeholders3_10E,@object
	.size		_ZN30_INTERNAL_6489e386_4_k_cu_main6thrust24THRUST_300001_SM_1000_NS12placeholders3_10E,(_ZN30_INTERNAL_6489e386_4_k_cu_main4cuda3std3__48in_placeE - _ZN30_INTERNAL_6489e386_4_k_cu_main6thrust24THRUST_300001_SM_1000_NS12placeholders3_10E)
_ZN30_INTERNAL_6489e386_4_k_cu_main6thrust24THRUST_300001_SM_1000_NS12placeholders3_10E:
	.zero		1
	.type		_ZN30_INTERNAL_6489e386_4_k_cu_main4cuda3std3__48in_placeE,@object
	.size		_ZN30_INTERNAL_6489e386_4_k_cu_main4cuda3std3__48in_placeE,(_ZN30_INTERNAL_6489e386_4_k_cu_main4cuda3std6ranges3__45__cpo4sizeE - _ZN30_INTERNAL_6489e386_4_k_cu_main4cuda3std3__48in_placeE)
_ZN30_INTERNAL_6489e386_4_k_cu_main4cuda3std3__48in_placeE:
	.zero		1
	.type		_ZN30_INTERNAL_6489e386_4_k_cu_main4cuda3std6ranges3__45__cpo4sizeE,@object
	.size		_ZN30_INTERNAL_6489e386_4_k_cu_main4cuda3std6ranges3__45__cpo4sizeE,(_ZN30_INTERNAL_6489e386_4_k_cu_main6thrust24THRUST_300001_SM_1000_NS12placeholders2_2E - _ZN30_INTERNAL_6489e386_4_k_cu_main4cuda3std6ranges3__45__cpo4sizeE)
_ZN30_INTERNAL_6489e386_4_k_cu_main4cuda3std6ranges3__45__cpo4sizeE:
	.zero		1
	.type		_ZN30_INTERNAL_6489e386_4_k_cu_main6thrust24THRUST_300001_SM_1000_NS12placeholders2_2E,@object
	.size		_ZN30_INTERNAL_6489e386_4_k_cu_main6thrust24THRUST_300001_SM_1000_NS12placeholders2_2E,(_ZN30_INTERNAL_6489e386_4_k_cu_main4cuda3std3__45__cpo6cbeginE - _ZN30_INTERNAL_6489e386_4_k_cu_main6thrust24THRUST_300001_SM_1000_NS12placeholders2_2E)
_ZN30_INTERNAL_6489e386_4_k_cu_main6thrust24THRUST_300001_SM_1000_NS12placeholders2_2E:
	.zero		1
	.type		_ZN30_INTERNAL_6489e386_4_k_cu_main4cuda3std3__45__cpo6cbeginE,@object
	.size		_ZN30_INTERNAL_6489e386_4_k_cu_main4cuda3std3__45__cpo6cbeginE,(_ZN30_INTERNAL_6489e386_4_k_cu_main4cuda3std6ranges3__45__cpo6cbeginE - _ZN30_INTERNAL_6489e386_4_k_cu_main4cuda3std3__45__cpo6cbeginE)
_ZN30_INTERNAL_6489e386_4_k_cu_main4cuda3std3__45__cpo6cbeginE:
	.zero		1
	.type		_ZN30_INTERNAL_6489e386_4_k_cu_main4cuda3std6ranges3__45__cpo6cbeginE,@object
	.size		_ZN30_INTERNAL_6489e386_4_k_cu_main4cuda3std6ranges3__45__cpo6cbeginE,(_ZN30_INTERNAL_6489e386_4_k_cu_main6thrust24THRUST_300001_SM_1000_NS12placeholders2_6E - _ZN30_INTERNAL_6489e386_4_k_cu_main4cuda3std6ranges3__45__cpo6cbeginE)
_ZN30_INTERNAL_6489e386_4_k_cu_main4cuda3std6ranges3__45__cpo6cbeginE:
	.zero		1
	.type		_ZN30_INTERNAL_6489e386_4_k_cu_main6thrust24THRUST_300001_SM_1000_NS12placeholders2_6E,@object
	.size		_ZN30_INTERNAL_6489e386_4_k_cu_main6thrust24THRUST_300001_SM_1000_NS12placeholders2_6E,(_ZN30_INTERNAL_6489e386_4_k_cu_main4cuda3std3__45__cpo7crbeginE - _ZN30_INTERNAL_6489e386_4_k_cu_main6thrust24THRUST_300001_SM_1000_NS12placeholders2_6E)
_ZN30_INTERNAL_6489e386_4_k_cu_main6thrust24THRUST_300001_SM_1000_NS12placeholders2_6E:
	.zero		1
	.type		_ZN30_INTERNAL_6489e386_4_k_cu_main4cuda3std3__45__cpo7crbeginE,@object
	.size		_ZN30_INTERNAL_6489e386_4_k_cu_main4cuda3std3__45__cpo7crbeginE,(_ZN30_INTERNAL_6489e386_4_k_cu_main4cuda3std6ranges3__45__cpo4nextE - _ZN30_INTERNAL_6489e386_4_k_cu_main4cuda3std3__45__cpo7crbeginE)
_ZN30_INTERNAL_6489e386_4_k_cu_main4cuda3std3__45__cpo7crbeginE:
	.zero		1
	.type		_ZN30_INTERNAL_6489e386_4_k_cu_main4cuda3std6ranges3__45__cpo4nextE,@object
	.size		_ZN30_INTERNAL_6489e386_4_k_cu_main4cuda3std6ranges3__45__cpo4nextE,(_ZN30_INTERNAL_6489e386_4_k_cu_main4cuda3std6ranges3__45__cpo4swapE - _ZN30_INTERNAL_6489e386_4_k_cu_main4cuda3std6ranges3__45__cpo4nextE)
_ZN30_INTERNAL_6489e386_4_k_cu_main4cuda3std6ranges3__45__cpo4nextE:
	.zero		1
	.type		_ZN30_INTERNAL_6489e386_4_k_cu_main4cuda3std6ranges3__45__cpo4swapE,@object
	.size		_ZN30_INTERNAL_6489e386_4_k_cu_main4cuda3std6ranges3__45__cpo4swapE,(_ZN30_INTERNAL_6489e386_4_k_cu_main6thrust24THRUST_300001_SM_1000_NS8cuda_cub10par_nosyncE - _ZN30_INTERNAL_6489e386_4_k_cu_main4cuda3std6ranges3__45__cpo4swapE)
_ZN30_INTERNAL_6489e386_4_k_cu_main4cuda3std6ranges3__45__cpo4swapE:
	.zero		1
	.type		_ZN30_INTERNAL_6489e386_4_k_cu_main6thrust24THRUST_300001_SM_1000_NS8cuda_cub10par_nosyncE,@object
	.size		_ZN30_INTERNAL_6489e386_4_k_cu_main6thrust24THRUST_300001_SM_1000_NS8cuda_cub10par_nosyncE,(_ZN30_INTERNAL_6489e386_4_k_cu_main6thrust24THRUST_300001_SM_1000_NS3seqE - _ZN30_INTERNAL_6489e386_4_k_cu_main6thrust24THRUST_300001_SM_1000_NS8cuda_cub10par_nosyncE)
_ZN30_INTERNAL_6489e386_4_k_cu_main6thrust24THRUST_300001_SM_1000_NS8cuda_cub10par_nosyncE:
	.zero		1
	.type		_ZN30_INTERNAL_6489e386_4_k_cu_main6thrust24THRUST_300001_SM_1000_NS3seqE,@object
	.size		_ZN30_INTERNAL_6489e386_4_k_cu_main6thrust24THRUST_300001_SM_1000_NS3seqE,(_ZN30_INTERNAL_6489e386_4_k_cu_main4cuda3std3__420unreachable_sentinelE - _ZN30_INTERNAL_6489e386_4_k_cu_main6thrust24THRUST_300001_SM_1000_NS3seqE)
_ZN30_INTERNAL_6489e386_4_k_cu_main6thrust24THRUST_300001_SM_1000_NS3seqE:
	.zero		1
	.type		_ZN30_INTERNAL_6489e386_4_k_cu_main4cuda3std3__420unreachable_sentinelE,@object
	.size		_ZN30_INTERNAL_6489e386_4_k_cu_main4cuda3std3__420unreachable_sentinelE,(_ZN30_INTERNAL_6489e386_4_k_cu_main4cuda3std6ranges3__45__cpo5ssizeE - _ZN30_INTERNAL_6489e386_4_k_cu_main4cuda3std3__420unreachable_sentinelE)
_ZN30_INTERNAL_6489e386_4_k_cu_main4cuda3std3__420unreachable_sentinelE:
	.zero		1
	.type		_ZN30_INTERNAL_6489e386_4_k_cu_main4cuda3std6ranges3__45__cpo5ssizeE,@object
	.size		_ZN30_INTERNAL_6489e386_4_k_cu_main4cuda3std6ranges3__45__cpo5ssizeE,(_ZN30_INTERNAL_6489e386_4_k_cu_main6thrust24THRUST_300001_SM_1000_NS12placeholders2_3E - _ZN30_INTERNAL_6489e386_4_k_cu_main4cuda3std6ranges3__45__cpo5ssizeE)
_ZN30_INTERNAL_6489e386_4_k_cu_main4cuda3std6ranges3__45__cpo5ssizeE:
	.zero		1
	.type		_ZN30_INTERNAL_6489e386_4_k_cu_main6thrust24THRUST_300001_SM_1000_NS12placeholders2_3E,@object
	.size		_ZN30_INTERNAL_6489e386_4_k_cu_main6thrust24THRUST_300001_SM_1000_NS12placeholders2_3E,(_ZN30_INTERNAL_6489e386_4_k_cu_main4cuda3std3__45__cpo4cendE - _ZN30_INTERNAL_6489e386_4_k_cu_main6thrust24THRUST_300001_SM_1000_NS12placeholders2_3E)
_ZN30_INTERNAL_6489e386_4_k_cu_main6thrust24THRUST_300001_SM_1000_NS12placeholders2_3E:
	.zero		1
	.type		_ZN30_INTERNAL_6489e386_4_k_cu_main4cuda3std3__45__cpo4cendE,@object
	.size		_ZN30_INTERNAL_6489e386_4_k_cu_main4cuda3std3__45__cpo4cendE,(_ZN30_INTERNAL_6489e386_4_k_cu_main4cuda3std6ranges3__45__cpo4cendE - _ZN30_INTERNAL_6489e386_4_k_cu_main4cuda3std3__45__cpo4cendE)
_ZN30_INTERNAL_6489e386_4_k_cu_main4cuda3std3__45__cpo4cendE:
	.zero		1
	.type		_ZN30_INTERNAL_6489e386_4_k_cu_main4cuda3std6ranges3__45__cpo4cendE,@object
	.size		_ZN30_INTERNAL_6489e386_4_k_cu_main4cuda3std6ranges3__45__cpo4cendE,(_ZN30_INTERNAL_6489e386_4_k_cu_main6thrust24THRUST_300001_SM_1000_NS12placeholders2_7E - _ZN30_INTERNAL_6489e386_4_k_cu_main4cuda3std6ranges3__45__cpo4cendE)
_ZN30_INTERNAL_6489e386_4_k_cu_main4cuda3std6ranges3__45__cpo4cendE:
	.zero		1
	.type		_ZN30_INTERNAL_6489e386_4_k_cu_main6thrust24THRUST_300001_SM_1000_NS12placeholders2_7E,@object
	.size		_ZN30_INTERNAL_6489e386_4_k_cu_main6thrust24THRUST_300001_SM_1000_NS12placeholders2_7E,(_ZN30_INTERNAL_6489e386_4_k_cu_main4cuda3std3__45__cpo5crendE - _ZN30_INTERNAL_6489e386_4_k_cu_main6thrust24THRUST_300001_SM_1000_NS12placeholders2_7E)
_ZN30_INTERNAL_6489e386_4_k_cu_main6thrust24THRUST_300001_SM_1000_NS12placeholders2_7E:
	.zero		1
	.type		_ZN30_INTERNAL_6489e386_4_k_cu_main4cuda3std3__45__cpo5crendE,@object
	.size		_ZN30_INTERNAL_6489e386_4_k_cu_main4cuda3std3__45__cpo5crendE,(_ZN30_INTERNAL_6489e386_4_k_cu_main4cuda3std6ranges3__45__cpo4prevE - _ZN30_INTERNAL_6489e386_4_k_cu_main4cuda3std3__45__cpo5crendE)
_ZN30_INTERNAL_6489e386_4_k_cu_main4cuda3std3__45__cpo5crendE:
	.zero		1
	.type		_ZN30_INTERNAL_6489e386_4_k_cu_main4cuda3std6ranges3__45__cpo4prevE,@object
	.size		_ZN30_INTERNAL_6489e386_4_k_cu_main4cuda3std6ranges3__45__cpo4prevE,(_ZN30_INTERNAL_6489e386_4_k_cu_main4cuda3std6ranges3__45__cpo9iter_moveE - _ZN30_INTERNAL_6489e386_4_k_cu_main4cuda3std6ranges3__45__cpo4prevE)
_ZN30_INTERNAL_6489e386_4_k_cu_main4cuda3std6ranges3__45__cpo4prevE:
	.zero		1
	.type		_ZN30_INTERNAL_6489e386_4_k_cu_main4cuda3std6ranges3__45__cpo9iter_moveE,@object
	.size		_ZN30_INTERNAL_6489e386_4_k_cu_main4cuda3std6ranges3__45__cpo9iter_moveE,(_ZN30_INTERNAL_6489e386_4_k_cu_main6thrust24THRUST_300001_SM_1000_NS6system6detail10sequential3seqE - _ZN30_INTERNAL_6489e386_4_k_cu_main4cuda3std6ranges3__45__cpo9iter_moveE)
_ZN30_INTERNAL_6489e386_4_k_cu_main4cuda3std6ranges3__45__cpo9iter_moveE:
	.zero		1
	.type		_ZN30_INTERNAL_6489e386_4_k_cu_main6thrust24THRUST_300001_SM_1000_NS6system6detail10sequential3seqE,@object
	.size		_ZN30_INTERNAL_6489e386_4_k_cu_main6thrust24THRUST_300001_SM_1000_NS6system6detail10sequential3seqE,(_ZN30_INTERNAL_6489e386_4_k_cu_main6thrust24THRUST_300001_SM_1000_NS12placeholders2_9E - _ZN30_INTERNAL_6489e386_4_k_cu_main6thrust24THRUST_300001_SM_1000_NS6system6detail10sequential3seqE)
_ZN30_INTERNAL_6489e386_4_k_cu_main6thrust24THRUST_300001_SM_1000_NS6system6detail10sequential3seqE:
	.zero		1
	.type		_ZN30_INTERNAL_6489e386_4_k_cu_main6thrust24THRUST_300001_SM_1000_NS12placeholders2_9E,@object
	.size		_ZN30_INTERNAL_6489e386_4_k_cu_main6thrust24THRUST_300001_SM_1000_NS12placeholders2_9E,(_ZN30_INTERNAL_6489e386_4_k_cu_main4cuda3std3__419piecewise_constructE - _ZN30_INTERNAL_6489e386_4_k_cu_main6thrust24THRUST_300001_SM_1000_NS12placeholders2_9E)
_ZN30_INTERNAL_6489e386_4_k_cu_main6thrust24THRUST_300001_SM_1000_NS12placeholders2_9E:
	.zero		1
	.type		_ZN30_INTERNAL_6489e386_4_k_cu_main4cuda3std3__419piecewise_constructE,@object
	.size		_ZN30_INTERNAL_6489e386_4_k_cu_main4cuda3std3__419piecewise_constructE,(_ZN30_INTERNAL_6489e386_4_k_cu_main4cuda3std6ranges3__45__cpo5cdataE - _ZN30_INTERNAL_6489e386_4_k_cu_main4cuda3std3__419piecewise_constructE)
_ZN30_INTERNAL_6489e386_4_k_cu_main4cuda3std3__419piecewise_constructE:
	.zero		1
	.type		_ZN30_INTERNAL_6489e386_4_k_cu_main4cuda3std6ranges3__45__cpo5cdataE,@object
	.size		_ZN30_INTERNAL_6489e386_4_k_cu_main4cuda3std6ranges3__45__cpo5cdataE,(_ZN30_INTERNAL_6489e386_4_k_cu_main6thrust24THRUST_300001_SM_1000_NS12placeholders2_1E - _ZN30_INTERNAL_6489e386_4_k_cu_main4cuda3std6ranges3__45__cpo5cdataE)
_ZN30_INTERNAL_6489e386_4_k_cu_main4cuda3std6ranges3__45__cpo5cdataE:
	.zero		1
	.type		_ZN30_INTERNAL_6489e386_4_k_cu_main6thrust24THRUST_300001_SM_1000_NS12placeholders2_1E,@object
	.size		_ZN30_INTERNAL_6489e386_4_k_cu_main6thrust24THRUST_300001_SM_1000_NS12placeholders2_1E,(_ZN30_INTERNAL_6489e386_4_k_cu_main4cuda3std3__45__cpo3endE - _ZN30_INTERNAL_6489e386_4_k_cu_main6thrust24THRUST_300001_SM_1000_NS12placeholders2_1E)
_ZN30_INTERNAL_6489e386_4_k_cu_main6thrust24THRUST_300001_SM_1000_NS12placeholders2_1E:
	.zero		1
	.type		_ZN30_INTERNAL_6489e386_4_k_cu_main4cuda3std3__45__cpo3endE,@object
	.size		_ZN30_INTERNAL_6489e386_4_k_cu_main4cuda3std3__45__cpo3endE,(_ZN30_INTERNAL_6489e386_4_k_cu_main4cuda3std6ranges3__45__cpo3endE - _ZN30_INTERNAL_6489e386_4_k_cu_main4cuda3std3__45__cpo3endE)
_ZN30_INTERNAL_6489e386_4_k_cu_main4cuda3std3__45__cpo3endE:
	.zero		1
	.type		_ZN30_INTERNAL_6489e386_4_k_cu_main4cuda3std6ranges3__45__cpo3endE,@object
	.size		_ZN30_INTERNAL_6489e386_4_k_cu_main4cuda3std6ranges3__45__cpo3endE,(_ZN30_INTERNAL_6489e386_4_k_cu_main6thrust24THRUST_300001_SM_1000_NS12placeholders2_5E - _ZN30_INTERNAL_6489e386_4_k_cu_main4cuda3std6ranges3__45__cpo3endE)
_ZN30_INTERNAL_6489e386_4_k_cu_main4cuda3std6ranges3__45__cpo3endE:
	.zero		1
	.type		_ZN30_INTERNAL_6489e386_4_k_cu_main6thrust24THRUST_300001_SM_1000_NS12placeholders2_5E,@object
	.size		_ZN30_INTERNAL_6489e386_4_k_cu_main6thrust24THRUST_300001_SM_1000_NS12placeholders2_5E,(_ZN30_INTERNAL_6489e386_4_k_cu_main4cuda3std3__45__cpo4rendE - _ZN30_INTERNAL_6489e386_4_k_cu_main6thrust24THRUST_300001_SM_1000_NS12placeholders2_5E)
_ZN30_INTERNAL_6489e386_4_k_cu_main6thrust24THRUST_300001_SM_1000_NS12placeholders2_5E:
	.zero		1
	.type		_ZN30_INTERNAL_6489e386_4_k_cu_main4cuda3std3__45__cpo4rendE,@object
	.size		_ZN30_INTERNAL_6489e386_4_k_cu_main4cuda3std3__45__cpo4rendE,(_ZN30_INTERNAL_6489e386_4_k_cu_main4cuda3std6ranges3__45__cpo9iter_swapE - _ZN30_INTERNAL_6489e386_4_k_cu_main4cuda3std3__45__cpo4rendE)
_ZN30_INTERNAL_6489e386_4_k_cu_main4cuda3std3__45__cpo4rendE:
	.zero		1
	.type		_ZN30_INTERNAL_6489e386_4_k_cu_main4cuda3std6ranges3__45__cpo9iter_swapE,@object
	.size		_ZN30_INTERNAL_6489e386_4_k_cu_main4cuda3std6ranges3__45__cpo9iter_swapE,(_ZN30_INTERNAL_6489e386_4_k_cu_main4cuda3std3__48unexpectE - _ZN30_INTERNAL_6489e386_4_k_cu_main4cuda3std6ranges3__45__cpo9iter_swapE)
_ZN30_INTERNAL_6489e386_4_k_cu_main4cuda3std6ranges3__45__cpo9iter_swapE:
	.zero		1
	.type		_ZN30_INTERNAL_6489e386_4_k_cu_main4cuda3std3__48unexpectE,@object
	.size		_ZN30_INTERNAL_6489e386_4_k_cu_main4cuda3std3__48unexpectE,(_ZN30_INTERNAL_6489e386_4_k_cu_main6thrust24THRUST_300001_SM_1000_NS8cuda_cub3parE - _ZN30_INTERNAL_6489e386_4_k_cu_main4cuda3std3__48unexpectE)
_ZN30_INTERNAL_6489e386_4_k_cu_main4cuda3std3__48unexpectE:
	.zero		1
	.type		_ZN30_INTERNAL_6489e386_4_k_cu_main6thrust24THRUST_300001_SM_1000_NS8cuda_cub3parE,@object
	.size		_ZN30_INTERNAL_6489e386_4_k_cu_main6thrust24THRUST_300001_SM_1000_NS8cuda_cub3parE,(.L_29 - _ZN30_INTERNAL_6489e386_4_k_cu_main6thrust24THRUST_300001_SM_1000_NS8cuda_cub3parE)
_ZN30_INTERNAL_6489e386_4_k_cu_main6thrust24THRUST_300001_SM_1000_NS8cuda_cub3parE:
	.zero		1
.L_29:


//--------------------- .nv.constant0._ZN3cub18CUB_300001_SM_10006detail11EmptyKernelIvEEvv --------------------------
	.section	.nv.constant0._ZN3cub18CUB_300001_SM_10006detail11EmptyKernelIvEEvv,"a",@progbits
	.sectionflags	@""
	.align	4
.nv.constant0._ZN3cub18CUB_300001_SM_10006detail11EmptyKernelIvEEvv:
	.zero		896


//--------------------- SYMBOLS --------------------------

	.type		.nv.reservedSmem.offset0,@object
	.size		.nv.reservedSmem.offset0,0x4
